//
// Generated by NVIDIA NVVM Compiler
//
// Compiler Build ID: CL-36424714
// Cuda compilation tools, release 13.0, V13.0.88
// Based on NVVM 20.0.0
//

.version 9.0
.target sm_100
.address_size 64

	// .globl	_Z19bitonic_sort_kernelPiiii

.visible .entry _Z19bitonic_sort_kernelPiiii(
	.param .u64 .ptr .align 1 _Z19bitonic_sort_kernelPiiii_param_0,
	.param .u32 _Z19bitonic_sort_kernelPiiii_param_1,
	.param .u32 _Z19bitonic_sort_kernelPiiii_param_2,
	.param .u32 _Z19bitonic_sort_kernelPiiii_param_3
)
{
	.reg .pred 	%p<6>;
	.reg .b32 	%r<18>;
	.reg .b64 	%rd<7>;

	ld.param.u64 	%rd3, [_Z19bitonic_sort_kernelPiiii_param_0];
	ld.param.u32 	%r9, [_Z19bitonic_sort_kernelPiiii_param_1];
	ld.param.u32 	%r10, [_Z19bitonic_sort_kernelPiiii_param_2];
	ld.param.u32 	%r11, [_Z19bitonic_sort_kernelPiiii_param_3];
	mov.u32 	%r12, %ctaid.x;
	mov.u32 	%r13, %ntid.x;
	mov.u32 	%r14, %tid.x;
	mad.lo.s32 	%r1, %r12, %r13, %r14;
	setp.ge.s32 	%p1, %r1, %r11;
	@%p1 bra 	$L__BB0_6;
	xor.b32  	%r2, %r9, %r1;
	setp.le.s32 	%p2, %r2, %r1;
	@%p2 bra 	$L__BB0_6;
	cvta.to.global.u64 	%rd4, %rd3;
	and.b32  	%r15, %r10, %r1;
	setp.ne.s32 	%p3, %r15, 0;
	mul.wide.s32 	%rd5, %r1, 4;
	add.s64 	%rd1, %rd4, %rd5;
	mul.wide.s32 	%rd6, %r2, 4;
	add.s64 	%rd2, %rd4, %rd6;
	@%p3 bra 	$L__BB0_4;
	ld.global.u32 	%r17, [%rd1];
	ld.global.u32 	%r16, [%rd2];
	setp.gt.s32 	%p5, %r17, %r16;
	@%p5 bra 	$L__BB0_5;
	bra.uni 	$L__BB0_6;
$L__BB0_4:
	ld.global.u32 	%r17, [%rd1];
	ld.global.u32 	%r16, [%rd2];
	setp.ge.s32 	%p4, %r17, %r16;
	@%p4 bra 	$L__BB0_6;
$L__BB0_5:
	st.global.u32 	[%rd1], %r16;
	st.global.u32 	[%rd2], %r17;
$L__BB0_6:
	ret;

}


// ===== COMPILED SASS (sm_100) =====

	.target	sm_100

	.elftype	@"ET_EXEC"


//--------------------- .note.nv.tkinfo           --------------------------
	.section	.note.nv.tkinfo,"",@"SHT_NOTE"
	.sectionflags	@"SHF_NOTE_NV_TKINFO"
	.tkinfo
        /*0018*/ 	.word	0x00000002
        /*0030*/ 	.string	""
        /*0030*/ 	.string	"ptxas"
        /*0030*/ 	.string	"Cuda compilation tools, release 13.0, V13.0.88"
        /*0030*/ 	.string	"Build cuda_13.0.r13.0/compiler.36424714_0"
        /*0030*/ 	.string	"-arch sm_100 -m 64 "



//--------------------- .note.nv.cuinfo           --------------------------
	.section	.note.nv.cuinfo,"",@"SHT_NOTE"
	.sectionflags	@"SHF_NOTE_NV_CUINFO"
        /*0018*/ 	.short	0x0002
        /*001a*/ 	.short	0x0064
        /*001c*/ 	.short	0x0082
	.zero		2


//--------------------- .nv.info                  --------------------------
	.section	.nv.info,"",@"SHT_CUDA_INFO"
	.align	4


	//----- nvinfo : EIATTR_REGCOUNT
	.align		4
        /*0000*/ 	.byte	0x04, 0x2f
        /*0002*/ 	.short	(.L_1 - .L_0)
	.align		4
.L_0:
        /*0004*/ 	.word	index@(_Z19bitonic_sort_kernelPiiii)
        /*0008*/ 	.word	0x0000000a


	//----- nvinfo : EIATTR_FRAME_SIZE
	.align		4
.L_1:
        /*000c*/ 	.byte	0x04, 0x11
        /*000e*/ 	.short	(.L_3 - .L_2)
	.align		4
.L_2:
        /*0010*/ 	.word	index@(_Z19bitonic_sort_kernelPiiii)
        /*0014*/ 	.word	0x00000000


	//----- nvinfo : EIATTR_MIN_STACK_SIZE
	.align		4
.L_3:
        /*0018*/ 	.byte	0x04, 0x12
        /*001a*/ 	.short	(.L_5 - .L_4)
	.align		4
.L_4:
        /*001c*/ 	.word	index@(_Z19bitonic_sort_kernelPiiii)
        /*0020*/ 	.word	0x00000000
.L_5:


//--------------------- .nv.compat                --------------------------
	.section	.nv.compat,"",@"SHT_CUDA_COMPAT_INFO"
	.align	4
        /*0000*/ 	.byte	0x02, 0x09, 0x00, 0x00, 0x02, 0x02, 0x01, 0x00, 0x02, 0x05, 0x05, 0x00, 0x03, 0x07, 0x01, 0x01
        /*0010*/ 	.byte	0x02, 0x03, 0x00, 0x00, 0x02, 0x06, 0x01, 0x00, 0x04, 0x0b, 0x08, 0x00, 0x09, 0x00, 0x00, 0x00
        /*0020*/ 	.byte	0x00, 0x00, 0x00, 0x00


//--------------------- .nv.info._Z19bitonic_sort_kernelPiiii --------------------------
	.section	.nv.info._Z19bitonic_sort_kernelPiiii,"",@"SHT_CUDA_INFO"
	.sectionflags	@""
	.align	4


	//----- nvinfo : EIATTR_CUDA_API_VERSION
	.align		4
        /*0000*/ 	.byte	0x04, 0x37
        /*0002*/ 	.short	(.L_7 - .L_6)
.L_6:
        /*0004*/ 	.word	0x00000082


	//----- nvinfo : EIATTR_KPARAM_INFO
	.align		4
.L_7:
        /*0008*/ 	.byte	0x04, 0x17
        /*000a*/ 	.short	(.L_9 - .L_8)
.L_8:
        /*000c*/ 	.word	0x00000000
        /*0010*/ 	.short	0x0003
        /*0012*/ 	.short	0x0010
        /*0014*/ 	.byte	0x00, 0xf0, 0x11, 0x00


	//----- nvinfo : EIATTR_KPARAM_INFO
	.align		4
.L_9:
        /*0018*/ 	.byte	0x04, 0x17
        /*001a*/ 	.short	(.L_11 - .L_10)
.L_10:
        /*001c*/ 	.word	0x00000000
        /*0020*/ 	.short	0x0002
        /*0022*/ 	.short	0x000c
        /*0024*/ 	.byte	0x00, 0xf0, 0x11, 0x00


	//----- nvinfo : EIATTR_KPARAM_INFO
	.align		4
.L_11:
        /*0028*/ 	.byte	0x04, 0x17
        /*002a*/ 	.short	(.L_13 - .L_12)
.L_12:
        /*002c*/ 	.word	0x00000000
        /*0030*/ 	.short	0x0001
        /*0032*/ 	.short	0x0008
        /*0034*/ 	.byte	0x00, 0xf0, 0x11, 0x00


	//----- nvinfo : EIATTR_KPARAM_INFO
	.align		4
.L_13:
        /*0038*/ 	.byte	0x04, 0x17
        /*003a*/ 	.short	(.L_15 - .L_14)
.L_14:
        /*003c*/ 	.word	0x00000000
        /*0040*/ 	.short	0x0000
        /*0042*/ 	.short	0x0000
        /*0044*/ 	.byte	0x00, 0xf5, 0x21, 0x00


	//----- nvinfo : EIATTR_SPARSE_MMA_MASK
	.align		4
.L_15:
        /*0048*/ 	.byte	0x03, 0x50
        /*004a*/ 	.short	0x0000


	//----- nvinfo : EIATTR_MAXREG_COUNT
	.align		4
        /*004c*/ 	.byte	0x03, 0x1b
        /*004e*/ 	.short	0x00ff


	//----- nvinfo : EIATTR_MERCURY_ISA_VERSION
	.align		4
        /*0050*/ 	.byte	0x03, 0x5f
        /*0052*/ 	.short	0x0101


	//----- nvinfo : EIATTR_VRC_CTA_INIT_COUNT
	.align		4
        /*0054*/ 	.byte	0x02, 0x4a
	.zero		1
	.zero		1


	//----- nvinfo : EIATTR_EXIT_INSTR_OFFSETS
	.align		4
        /*0058*/ 	.byte	0x04, 0x1c
        /*005a*/ 	.short	(.L_17 - .L_16)


	//   ....[0]....
.L_16:
        /*005c*/ 	.word	0x00000070


	//   ....[1]....
        /*0060*/ 	.word	0x000000b0


	//   ....[2]....
        /*0064*/ 	.word	0x00000180


	//   ....[3]....
        /*0068*/ 	.word	0x000001c0


	//   ....[4]....
        /*006c*/ 	.word	0x00000200


	//----- nvinfo : EIATTR_CRS_STACK_SIZE
	.align		4
.L_17:
        /*0070*/ 	.byte	0x04, 0x1e
        /*0072*/ 	.short	(.L_19 - .L_18)
.L_18:
        /*0074*/ 	.word	0x00000000


	//----- nvinfo : EIATTR_CBANK_PARAM_SIZE
	.align		4
.L_19:
        /*0078*/ 	.byte	0x03, 0x19
        /*007a*/ 	.short	0x0014


	//----- nvinfo : EIATTR_PARAM_CBANK
	.align		4
        /*007c*/ 	.byte	0x04, 0x0a
        /*007e*/ 	.short	(.L_21 - .L_20)
	.align		4
.L_20:
        /*0080*/ 	.word	index@(.nv.constant0._Z19bitonic_sort_kernelPiiii)
        /*0084*/ 	.short	0x0380
        /*0086*/ 	.short	0x0014


	//----- nvinfo : EIATTR_SW_WAR
	.align		4
.L_21:
        /*0088*/ 	.byte	0x04, 0x36
        /*008a*/ 	.short	(.L_23 - .L_22)
.L_22:
        /*008c*/ 	.word	0x00000008
.L_23:


//--------------------- .nv.callgraph             --------------------------
	.section	.nv.callgraph,"",@"SHT_CUDA_CALLGRAPH"
	.align	4
	.sectionentsize	8
	.align		4
        /*0000*/ 	.word	0x00000000
	.align		4
        /*0004*/ 	.word	0xffffffff
	.align		4
        /*0008*/ 	.word	0x00000000
	.align		4
        /*000c*/ 	.word	0xfffffffe
	.align		4
        /*0010*/ 	.word	0x00000000
	.align		4
        /*0014*/ 	.word	0xfffffffd
	.align		4
        /*0018*/ 	.word	0x00000000
	.align		4
        /*001c*/ 	.word	0xfffffffc


//--------------------- .text._Z19bitonic_sort_kernelPiiii --------------------------
	.section	.text._Z19bitonic_sort_kernelPiiii,"ax",@progbits
	.align	128
        .global         _Z19bitonic_sort_kernelPiiii
        .type           _Z19bitonic_sort_kernelPiiii,@function
        .size           _Z19bitonic_sort_kernelPiiii,(.L_x_4 - _Z19bitonic_sort_kernelPiiii)
        .other          _Z19bitonic_sort_kernelPiiii,@"STO_CUDA_ENTRY STV_DEFAULT"
_Z19bitonic_sort_kernelPiiii:
.text._Z19bitonic_sort_kernelPiiii:
[----:B------:R-:W-:Y:S01]  /*0000*/  LDC R1, c[0x0][0x37c] ;  /* 0x0000df00ff017b82 */ /* 0x000fe20000000800 */
[----:B------:R-:W0:Y:S07]  /*0010*/  S2R R0, SR_TID.X ;  /* 0x0000000000007919 */ /* 0x000e2e0000002100 */
[----:B------:R-:W0:Y:S01]  /*0020*/  S2UR UR4, SR_CTAID.X ;  /* 0x00000000000479c3 */ /* 0x000e220000002500 */
[----:B------:R-:W1:Y:S07]  /*0030*/  LDCU UR5, c[0x0][0x390] ;  /* 0x00007200ff0577ac */ /* 0x000e6e0008000800 */
[----:B------:R-:W0:Y:S02]  /*0040*/  LDC R3, c[0x0][0x360] ;  /* 0x0000d800ff037b82 */ /* 0x000e240000000800 */
[----:B0-----:R-:W-:-:S05]  /*0050*/  IMAD R3, R3, UR4, R0 ;  /* 0x0000000403037c24 */ /* 0x001fca000f8e0200 */
[----:B-1----:R-:W-:-:S13]  /*0060*/  ISETP.GE.AND P0, PT, R3, UR5, PT ;  /* 0x0000000503007c0c */ /* 0x002fda000bf06270 */
[----:B------:R-:W-:Y:S05]  /*0070*/  @P0 EXIT ;  /* 0x000000000000094d */ /* 0x000fea0003800000 */
[----:B------:R-:W0:Y:S02]  /*0080*/  LDCU UR4, c[0x0][0x388] ;  /* 0x00007100ff0477ac */ /* 0x000e240008000800 */
[----:B0-----:R-:W-:-:S04]  /*0090*/  LOP3.LUT R0, R3, UR4, RZ, 0x3c, !PT ;  /* 0x0000000403007c12 */ /* 0x001fc8000f8e3cff */
[----:B------:R-:W-:-:S13]  /*00a0*/  ISETP.GT.AND P0, PT, R0, R3, PT ;  /* 0x000000030000720c */ /* 0x000fda0003f04270 */
[----:B------:R-:W-:Y:S05]  /*00b0*/  @!P0 EXIT ;  /* 0x000000000000894d */ /* 0x000fea0003800000 */
[----:B------:R-:W0:Y:S01]  /*00c0*/  LDCU UR6, c[0x0][0x38c] ;  /* 0x00007180ff0677ac */ /* 0x000e220008000800 */
[----:B------:R-:W1:Y:S01]  /*00d0*/  LDC.64 R4, c[0x0][0x380] ;  /* 0x0000e000ff047b82 */ /* 0x000e620000000a00 */
[----:B------:R-:W-:Y:S01]  /*00e0*/  BSSY.RECONVERGENT B0, `(.L_x_0) ;  /* 0x000000f000007945 */ /* 0x000fe20003800200 */
[----:B------:R-:W2:Y:S01]  /*00f0*/  LDCU.64 UR4, c[0x0][0x358] ;  /* 0x00006b00ff0477ac */ /* 0x000ea20008000a00 */
[C---:B0-----:R-:W-:Y:S01]  /*0100*/  LOP3.LUT P0, RZ, R3.reuse, UR6, RZ, 0xc0, !PT ;  /* 0x0000000603ff7c12 */ /* 0x041fe2000f80c0ff */
[----:B-1----:R-:W-:-:S04]  /*0110*/  IMAD.WIDE R2, R3, 0x4, R4 ;  /* 0x0000000403027825 */ /* 0x002fc800078e0204 */
[----:B------:R-:W-:-:S08]  /*0120*/  IMAD.WIDE R4, R0, 0x4, R4 ;  /* 0x0000000400047825 */ /* 0x000fd000078e0204 */
[----:B--2---:R-:W-:Y:S05]  /*0130*/  @P0 BRA `(.L_x_1) ;  /* 0x0000000000140947 */ /* 0x004fea0003800000 */
[----:B------:R-:W2:Y:S04]  /*0140*/  LDG.E R7, desc[UR4][R2.64] ;  /* 0x0000000402077981 */ /* 0x000ea8000c1e1900 */
[----:B------:R-:W2:Y:S02]  /*0150*/  LDG.E R0, desc[UR4][R4.64] ;  /* 0x0000000404007981 */ /* 0x000ea4000c1e1900 */
[----:B--2---:R-:W-:-:S13]  /*0160*/  ISETP.GT.AND P0, PT, R7, R0, PT ;  /* 0x000000000700720c */ /* 0x004fda0003f04270 */
[----:B------:R-:W-:Y:S05]  /*0170*/  @P0 BRA `(.L_x_2) ;  /* 0x0000000000140947 */ /* 0x000fea0003800000 */
[----:B------:R-:W-:Y:S05]  /*0180*/  EXIT ;  /* 0x000000000000794d */ /* 0x000fea0003800000 */
.L_x_1:
[----:B------:R-:W2:Y:S04]  /*0190*/  LDG.E R7, desc[UR4][R2.64] ;  /* 0x0000000402077981 */ /* 0x000ea8000c1e1900 */
[----:B------:R-:W2:Y:S02]  /*01a0*/  LDG.E R0, desc[UR4][R4.64] ;  /* 0x0000000404007981 */ /* 0x000ea4000c1e1900 */
[----:B--2---:R-:W-:-:S13]  /*01b0*/  ISETP.GE.AND P0, PT, R7, R0, PT ;  /* 0x000000000700720c */ /* 0x004fda0003f06270 */
[----:B------:R-:W-:Y:S05]  /*01c0*/  @P0 EXIT ;  /* 0x000000000000094d */ /* 0x000fea0003800000 */
.L_x_2:
[----:B------:R-:W-:Y:S05]  /*01d0*/  BSYNC.RECONVERGENT B0 ;  /* 0x0000000000007941 */ /* 0x000fea0003800200 */
.L_x_0:
[----:B------:R-:W-:Y:S04]  /*01e0*/  STG.E desc[UR4][R2.64], R0 ;  /* 0x0000000002007986 */ /* 0x000fe8000c101904 */
[----:B------:R-:W-:Y:S01]  /*01f0*/  STG.E desc[UR4][R4.64], R7 ;  /* 0x0000000704007986 */ /* 0x000fe2000c101904 */
[----:B------:R-:W-:Y:S05]  /*0200*/  EXIT ;  /* 0x000000000000794d */ /* 0x000fea0003800000 */
.L_x_3:
[----:B------:R-:W-:-:S00]  /*0210*/  BRA `(.L_x_3) ;  /* 0xfffffffc00fc7947 */ /* 0x000fc0000383ffff */
[----:B------:R-:W-:-:S00]  /*0220*/  NOP ;  /* 0x0000000000007918 */ /* 0x000fc00000000000 */
        /* <DEDUP_REMOVED lines=13> */
.L_x_4:


//--------------------- .nv.shared.reserved.0     --------------------------
	.section	.nv.shared.reserved.0,"aw",@nobits
	.weak		__nv_reservedSMEM_offset_0_alias
	.size		__nv_reservedSMEM_offset_0_alias, 0, 64
	.other		__nv_reservedSMEM_offset_0_alias,@"STO_CUDA_RESERVED_SHARED STV_DEFAULT"
__nv_reservedSMEM_offset_0_alias:
	.zero		0
	.zero		64


//--------------------- .nv.constant0._Z19bitonic_sort_kernelPiiii --------------------------
	.section	.nv.constant0._Z19bitonic_sort_kernelPiiii,"a",@progbits
	.sectionflags	@""
	.align	4
.nv.constant0._Z19bitonic_sort_kernelPiiii:
	.zero		916


//--------------------- SYMBOLS --------------------------

	.type		.nv.reservedSmem.offset0,@object
	.size		.nv.reservedSmem.offset0,0x4
